//
// Generated by NVIDIA NVVM Compiler
//
// Compiler Build ID: CL-36424714
// Cuda compilation tools, release 13.0, V13.0.88
// Based on NVVM 20.0.0
//

.version 9.0
.target sm_100
.address_size 64

	// .globl	_Z9myKernel2Pj

.visible .entry _Z9myKernel2Pj(
	.param .u64 .ptr .align 1 _Z9myKernel2Pj_param_0
)
{
	.reg .b32 	%r<6>;
	.reg .b64 	%rd<5>;

	ld.param.u64 	%rd1, [_Z9myKernel2Pj_param_0];
	cvta.to.global.u64 	%rd2, %rd1;
	// begin inline asm
	mov.u32 %r1, %gridid;
	// end inline asm
	mov.u32 	%r2, %tid.x;
	mov.u32 	%r3, %ctaid.x;
	mov.u32 	%r4, %ntid.x;
	mad.lo.s32 	%r5, %r3, %r4, %r2;
	mul.wide.u32 	%rd3, %r5, 4;
	add.s64 	%rd4, %rd2, %rd3;
	st.global.u32 	[%rd4], %r1;
	ret;

}
	// .globl	_Z8myKernelPj
.visible .entry _Z8myKernelPj(
	.param .u64 .ptr .align 1 _Z8myKernelPj_param_0
)
{
	.reg .b32 	%r<6>;
	.reg .b64 	%rd<5>;

	ld.param.u64 	%rd1, [_Z8myKernelPj_param_0];
	cvta.to.global.u64 	%rd2, %rd1;
	// begin inline asm
	mov.u32 %r1, %gridid;
	// end inline asm
	mov.u32 	%r2, %tid.x;
	mov.u32 	%r3, %ctaid.x;
	mov.u32 	%r4, %ntid.x;
	mad.lo.s32 	%r5, %r3, %r4, %r2;
	mul.wide.u32 	%rd3, %r5, 4;
	add.s64 	%rd4, %rd2, %rd3;
	st.global.u32 	[%rd4], %r1;
	ret;

}


// ===== COMPILED SASS (sm_100) =====

	.target	sm_100

	.elftype	@"ET_EXEC"


//--------------------- .note.nv.tkinfo           --------------------------
	.section	.note.nv.tkinfo,"",@"SHT_NOTE"
	.sectionflags	@"SHF_NOTE_NV_TKINFO"
	.tkinfo
        /*0018*/ 	.word	0x00000002
        /*0030*/ 	.string	""
        /*0030*/ 	.string	"ptxas"
        /*0030*/ 	.string	"Cuda compilation tools, release 13.0, V13.0.88"
        /*0030*/ 	.string	"Build cuda_13.0.r13.0/compiler.36424714_0"
        /*0030*/ 	.string	"-arch sm_100 -m 64 "



//--------------------- .note.nv.cuinfo           --------------------------
	.section	.note.nv.cuinfo,"",@"SHT_NOTE"
	.sectionflags	@"SHF_NOTE_NV_CUINFO"
        /*0018*/ 	.short	0x0002
        /*001a*/ 	.short	0x0064
        /*001c*/ 	.short	0x0082
	.zero		2


//--------------------- .nv.info                  --------------------------
	.section	.nv.info,"",@"SHT_CUDA_INFO"
	.align	4


	//----- nvinfo : EIATTR_REGCOUNT
	.align		4
        /*0000*/ 	.byte	0x04, 0x2f
        /*0002*/ 	.short	(.L_1 - .L_0)
	.align		4
.L_0:
        /*0004*/ 	.word	index@(_Z9myKernel2Pj)
        /*0008*/ 	.word	0x0000000a


	//----- nvinfo : EIATTR_FRAME_SIZE
	.align		4
.L_1:
        /*000c*/ 	.byte	0x04, 0x11
        /*000e*/ 	.short	(.L_3 - .L_2)
	.align		4
.L_2:
        /*0010*/ 	.word	index@(_Z9myKernel2Pj)
        /*0014*/ 	.word	0x00000000


	//----- nvinfo : EIATTR_REGCOUNT
	.align		4
.L_3:
        /*0018*/ 	.byte	0x04, 0x2f
        /*001a*/ 	.short	(.L_5 - .L_4)
	.align		4
.L_4:
        /*001c*/ 	.word	index@(_Z8myKernelPj)
        /*0020*/ 	.word	0x0000000a


	//----- nvinfo : EIATTR_FRAME_SIZE
	.align		4
.L_5:
        /*0024*/ 	.byte	0x04, 0x11
        /*0026*/ 	.short	(.L_7 - .L_6)
	.align		4
.L_6:
        /*0028*/ 	.word	index@(_Z8myKernelPj)
        /*002c*/ 	.word	0x00000000


	//----- nvinfo : EIATTR_MIN_STACK_SIZE
	.align		4
.L_7:
        /*0030*/ 	.byte	0x04, 0x12
        /*0032*/ 	.short	(.L_9 - .L_8)
	.align		4
.L_8:
        /*0034*/ 	.word	index@(_Z8myKernelPj)
        /*0038*/ 	.word	0x00000000


	//----- nvinfo : EIATTR_MIN_STACK_SIZE
	.align		4
.L_9:
        /*003c*/ 	.byte	0x04, 0x12
        /*003e*/ 	.short	(.L_11 - .L_10)
	.align		4
.L_10:
        /*0040*/ 	.word	index@(_Z9myKernel2Pj)
        /*0044*/ 	.word	0x00000000
.L_11:


//--------------------- .nv.compat                --------------------------
	.section	.nv.compat,"",@"SHT_CUDA_COMPAT_INFO"
	.align	4
        /*0000*/ 	.byte	0x02, 0x09, 0x00, 0x00, 0x02, 0x02, 0x01, 0x00, 0x02, 0x05, 0x05, 0x00, 0x03, 0x07, 0x01, 0x01
        /*0010*/ 	.byte	0x02, 0x03, 0x00, 0x00, 0x02, 0x06, 0x01, 0x00, 0x04, 0x0b, 0x08, 0x00, 0x09, 0x00, 0x00, 0x00
        /*0020*/ 	.byte	0x00, 0x00, 0x00, 0x00


//--------------------- .nv.info._Z8myKernelPj    --------------------------
	.section	.nv.info._Z8myKernelPj,"",@"SHT_CUDA_INFO"
	.sectionflags	@""
	.align	4


	//----- nvinfo : EIATTR_CUDA_API_VERSION
	.align		4
        /*0000*/ 	.byte	0x04, 0x37
        /*0002*/ 	.short	(.L_13 - .L_12)
.L_12:
        /*0004*/ 	.word	0x00000082


	//----- nvinfo : EIATTR_KPARAM_INFO
	.align		4
.L_13:
        /*0008*/ 	.byte	0x04, 0x17
        /*000a*/ 	.short	(.L_15 - .L_14)
.L_14:
        /*000c*/ 	.word	0x00000000
        /*0010*/ 	.short	0x0000
        /*0012*/ 	.short	0x0000
        /*0014*/ 	.byte	0x00, 0xf5, 0x21, 0x00


	//----- nvinfo : EIATTR_SPARSE_MMA_MASK
	.align		4
.L_15:
        /*0018*/ 	.byte	0x03, 0x50
        /*001a*/ 	.short	0x0000


	//----- nvinfo : EIATTR_MAXREG_COUNT
	.align		4
        /*001c*/ 	.byte	0x03, 0x1b
        /*001e*/ 	.short	0x00ff


	//----- nvinfo : EIATTR_MERCURY_ISA_VERSION
	.align		4
        /*0020*/ 	.byte	0x03, 0x5f
        /*0022*/ 	.short	0x0101


	//----- nvinfo : EIATTR_VRC_CTA_INIT_COUNT
	.align		4
        /*0024*/ 	.byte	0x02, 0x4a
	.zero		1
	.zero		1


	//----- nvinfo : EIATTR_EXIT_INSTR_OFFSETS
	.align		4
        /*0028*/ 	.byte	0x04, 0x1c
        /*002a*/ 	.short	(.L_17 - .L_16)


	//   ....[0]....
.L_16:
        /*002c*/ 	.word	0x000000a0


	//----- nvinfo : EIATTR_CBANK_PARAM_SIZE
	.align		4
.L_17:
        /*0030*/ 	.byte	0x03, 0x19
        /*0032*/ 	.short	0x0008


	//----- nvinfo : EIATTR_PARAM_CBANK
	.align		4
        /*0034*/ 	.byte	0x04, 0x0a
        /*0036*/ 	.short	(.L_19 - .L_18)
	.align		4
.L_18:
        /*0038*/ 	.word	index@(.nv.constant0._Z8myKernelPj)
        /*003c*/ 	.short	0x0380
        /*003e*/ 	.short	0x0008


	//----- nvinfo : EIATTR_SW_WAR
	.align		4
.L_19:
        /*0040*/ 	.byte	0x04, 0x36
        /*0042*/ 	.short	(.L_21 - .L_20)
.L_20:
        /*0044*/ 	.word	0x00000008
.L_21:


//--------------------- .nv.info._Z9myKernel2Pj   --------------------------
	.section	.nv.info._Z9myKernel2Pj,"",@"SHT_CUDA_INFO"
	.sectionflags	@""
	.align	4


	//----- nvinfo : EIATTR_CUDA_API_VERSION
	.align		4
        /*0000*/ 	.byte	0x04, 0x37
        /*0002*/ 	.short	(.L_23 - .L_22)
.L_22:
        /*0004*/ 	.word	0x00000082


	//----- nvinfo : EIATTR_KPARAM_INFO
	.align		4
.L_23:
        /*0008*/ 	.byte	0x04, 0x17
        /*000a*/ 	.short	(.L_25 - .L_24)
.L_24:
        /*000c*/ 	.word	0x00000000
        /*0010*/ 	.short	0x0000
        /*0012*/ 	.short	0x0000
        /*0014*/ 	.byte	0x00, 0xf5, 0x21, 0x00


	//----- nvinfo : EIATTR_SPARSE_MMA_MASK
	.align		4
.L_25:
        /*0018*/ 	.byte	0x03, 0x50
        /*001a*/ 	.short	0x0000


	//----- nvinfo : EIATTR_MAXREG_COUNT
	.align		4
        /*001c*/ 	.byte	0x03, 0x1b
        /*001e*/ 	.short	0x00ff


	//----- nvinfo : EIATTR_MERCURY_ISA_VERSION
	.align		4
        /*0020*/ 	.byte	0x03, 0x5f
        /*0022*/ 	.short	0x0101


	//----- nvinfo : EIATTR_VRC_CTA_INIT_COUNT
	.align		4
        /*0024*/ 	.byte	0x02, 0x4a
	.zero		1
	.zero		1


	//----- nvinfo : EIATTR_EXIT_INSTR_OFFSETS
	.align		4
        /*0028*/ 	.byte	0x04, 0x1c
        /*002a*/ 	.short	(.L_27 - .L_26)


	//   ....[0]....
.L_26:
        /*002c*/ 	.word	0x000000a0


	//----- nvinfo : EIATTR_CBANK_PARAM_SIZE
	.align		4
.L_27:
        /*0030*/ 	.byte	0x03, 0x19
        /*0032*/ 	.short	0x0008


	//----- nvinfo : EIATTR_PARAM_CBANK
	.align		4
        /*0034*/ 	.byte	0x04, 0x0a
        /*0036*/ 	.short	(.L_29 - .L_28)
	.align		4
.L_28:
        /*0038*/ 	.word	index@(.nv.constant0._Z9myKernel2Pj)
        /*003c*/ 	.short	0x0380
        /*003e*/ 	.short	0x0008


	//----- nvinfo : EIATTR_SW_WAR
	.align		4
.L_29:
        /*0040*/ 	.byte	0x04, 0x36
        /*0042*/ 	.short	(.L_31 - .L_30)
.L_30:
        /*0044*/ 	.word	0x00000008
.L_31:


//--------------------- .nv.callgraph             --------------------------
	.section	.nv.callgraph,"",@"SHT_CUDA_CALLGRAPH"
	.align	4
	.sectionentsize	8
	.align		4
        /*0000*/ 	.word	0x00000000
	.align		4
        /*0004*/ 	.word	0xffffffff
	.align		4
        /*0008*/ 	.word	0x00000000
	.align		4
        /*000c*/ 	.word	0xfffffffe
	.align		4
        /*0010*/ 	.word	0x00000000
	.align		4
        /*0014*/ 	.word	0xfffffffd
	.align		4
        /*0018*/ 	.word	0x00000000
	.align		4
        /*001c*/ 	.word	0xfffffffc


//--------------------- .text._Z8myKernelPj       --------------------------
	.section	.text._Z8myKernelPj,"ax",@progbits
	.align	128
        .global         _Z8myKernelPj
        .type           _Z8myKernelPj,@function
        .size           _Z8myKernelPj,(.L_x_2 - _Z8myKernelPj)
        .other          _Z8myKernelPj,@"STO_CUDA_ENTRY STV_DEFAULT"
_Z8myKernelPj:
.text._Z8myKernelPj:
[----:B------:R-:W-:Y:S01]  /*0000*/  LDC R1, c[0x0][0x37c] ;  /* 0x0000df00ff017b82 */ /* 0x000fe20000000800 */
[----:B------:R-:W0:Y:S07]  /*0010*/  S2R R0, SR_TID.X ;  /* 0x0000000000007919 */ /* 0x000e2e0000002100 */
[----:B------:R-:W0:Y:S01]  /*0020*/  S2UR UR6, SR_CTAID.X ;  /* 0x00000000000679c3 */ /* 0x000e220000002500 */
[----:B------:R-:W1:Y:S07]  /*0030*/  LDCU.64 UR4, c[0x0][0x358] ;  /* 0x00006b00ff0477ac */ /* 0x000e6e0008000a00 */
[----:B------:R-:W0:Y:S08]  /*0040*/  LDC R7, c[0x0][0x360] ;  /* 0x0000d800ff077b82 */ /* 0x000e300000000800 */
[----:B------:R-:W0:Y:S08]  /*0050*/  LDC.64 R4, c[0x0][0x140] ;  /* 0x00005000ff047b82 */ /* 0x000e300000000a00 */
[----:B------:R-:W2:Y:S01]  /*0060*/  LDC.64 R2, c[0x0][0x380] ;  /* 0x0000e000ff027b82 */ /* 0x000ea20000000a00 */
[----:B0-----:R-:W-:-:S04]  /*0070*/  IMAD R5, R7, UR6, R0 ;  /* 0x0000000607057c24 */ /* 0x001fc8000f8e0200 */
[----:B--2---:R-:W-:-:S05]  /*0080*/  IMAD.WIDE.U32 R2, R5, 0x4, R2 ;  /* 0x0000000405027825 */ /* 0x004fca00078e0002 */
[----:B-1----:R-:W-:Y:S01]  /*0090*/  STG.E desc[UR4][R2.64], R4 ;  /* 0x0000000402007986 */ /* 0x002fe2000c101904 */
[----:B------:R-:W-:Y:S05]  /*00a0*/  EXIT ;  /* 0x000000000000794d */ /* 0x000fea0003800000 */
.L_x_0:
[----:B------:R-:W-:-:S00]  /*00b0*/  BRA `(.L_x_0) ;  /* 0xfffffffc00fc7947 */ /* 0x000fc0000383ffff */
[----:B------:R-:W-:-:S00]  /*00c0*/  NOP ;  /* 0x0000000000007918 */ /* 0x000fc00000000000 */
        /* <DEDUP_REMOVED lines=11> */
.L_x_2:


//--------------------- .text._Z9myKernel2Pj      --------------------------
	.section	.text._Z9myKernel2Pj,"ax",@progbits
	.align	128
        .global         _Z9myKernel2Pj
        .type           _Z9myKernel2Pj,@function
        .size           _Z9myKernel2Pj,(.L_x_3 - _Z9myKernel2Pj)
        .other          _Z9myKernel2Pj,@"STO_CUDA_ENTRY STV_DEFAULT"
_Z9myKernel2Pj:
.text._Z9myKernel2Pj:
        /* <DEDUP_REMOVED lines=11> */
.L_x_1:
        /* <DEDUP_REMOVED lines=13> */
.L_x_3:


//--------------------- .nv.shared.reserved.0     --------------------------
	.section	.nv.shared.reserved.0,"aw",@nobits
	.weak		__nv_reservedSMEM_offset_0_alias
	.size		__nv_reservedSMEM_offset_0_alias, 0, 64
	.other		__nv_reservedSMEM_offset_0_alias,@"STO_CUDA_RESERVED_SHARED STV_DEFAULT"
__nv_reservedSMEM_offset_0_alias:
	.zero		0
	.zero		64


//--------------------- .nv.constant0._Z8myKernelPj --------------------------
	.section	.nv.constant0._Z8myKernelPj,"a",@progbits
	.sectionflags	@""
	.align	4
.nv.constant0._Z8myKernelPj:
	.zero		904


//--------------------- .nv.constant0._Z9myKernel2Pj --------------------------
	.section	.nv.constant0._Z9myKernel2Pj,"a",@progbits
	.sectionflags	@""
	.align	4
.nv.constant0._Z9myKernel2Pj:
	.zero		904


//--------------------- SYMBOLS --------------------------

	.type		.nv.reservedSmem.offset0,@object
	.size		.nv.reservedSmem.offset0,0x4
